//
// Generated by NVIDIA NVVM Compiler
//
// Compiler Build ID: CL-36424714
// Cuda compilation tools, release 13.0, V13.0.88
// Based on NVVM 20.0.0
//

.version 9.0
.target sm_100
.address_size 64

	// .globl	_Z6vecAddPfPKfS1_j

.visible .entry _Z6vecAddPfPKfS1_j(
	.param .u64 .ptr .align 1 _Z6vecAddPfPKfS1_j_param_0,
	.param .u64 .ptr .align 1 _Z6vecAddPfPKfS1_j_param_1,
	.param .u64 .ptr .align 1 _Z6vecAddPfPKfS1_j_param_2,
	.param .u32 _Z6vecAddPfPKfS1_j_param_3
)
{
	.reg .pred 	%p<2>;
	.reg .b32 	%r<6>;
	.reg .b32 	%f<4>;
	.reg .b64 	%rd<11>;

	ld.param.u64 	%rd1, [_Z6vecAddPfPKfS1_j_param_0];
	ld.param.u64 	%rd2, [_Z6vecAddPfPKfS1_j_param_1];
	ld.param.u64 	%rd3, [_Z6vecAddPfPKfS1_j_param_2];
	ld.param.u32 	%r2, [_Z6vecAddPfPKfS1_j_param_3];
	mov.u32 	%r3, %ctaid.x;
	mov.u32 	%r4, %ntid.x;
	mov.u32 	%r5, %tid.x;
	mad.lo.s32 	%r1, %r3, %r4, %r5;
	setp.gt.u32 	%p1, %r1, %r2;
	@%p1 bra 	$L__BB0_2;
	cvta.to.global.u64 	%rd4, %rd2;
	cvta.to.global.u64 	%rd5, %rd3;
	cvta.to.global.u64 	%rd6, %rd1;
	mul.wide.s32 	%rd7, %r1, 4;
	add.s64 	%rd8, %rd4, %rd7;
	ld.global.nc.f32 	%f1, [%rd8];
	add.s64 	%rd9, %rd5, %rd7;
	ld.global.nc.f32 	%f2, [%rd9];
	add.f32 	%f3, %f1, %f2;
	add.s64 	%rd10, %rd6, %rd7;
	st.global.f32 	[%rd10], %f3;
$L__BB0_2:
	ret;

}


// ===== COMPILED SASS (sm_100) =====

	.target	sm_100

	.elftype	@"ET_EXEC"


//--------------------- .note.nv.tkinfo           --------------------------
	.section	.note.nv.tkinfo,"",@"SHT_NOTE"
	.sectionflags	@"SHF_NOTE_NV_TKINFO"
	.tkinfo
        /*0018*/ 	.word	0x00000002
        /*0030*/ 	.string	""
        /*0030*/ 	.string	"ptxas"
        /*0030*/ 	.string	"Cuda compilation tools, release 13.0, V13.0.88"
        /*0030*/ 	.string	"Build cuda_13.0.r13.0/compiler.36424714_0"
        /*0030*/ 	.string	"-arch sm_100 -m 64 "



//--------------------- .note.nv.cuinfo           --------------------------
	.section	.note.nv.cuinfo,"",@"SHT_NOTE"
	.sectionflags	@"SHF_NOTE_NV_CUINFO"
        /*0018*/ 	.short	0x0002
        /*001a*/ 	.short	0x0064
        /*001c*/ 	.short	0x0082
	.zero		2


//--------------------- .nv.info                  --------------------------
	.section	.nv.info,"",@"SHT_CUDA_INFO"
	.align	4


	//----- nvinfo : EIATTR_REGCOUNT
	.align		4
        /*0000*/ 	.byte	0x04, 0x2f
        /*0002*/ 	.short	(.L_1 - .L_0)
	.align		4
.L_0:
        /*0004*/ 	.word	index@(_Z6vecAddPfPKfS1_j)
        /*0008*/ 	.word	0x0000000c


	//----- nvinfo : EIATTR_FRAME_SIZE
	.align		4
.L_1:
        /*000c*/ 	.byte	0x04, 0x11
        /*000e*/ 	.short	(.L_3 - .L_2)
	.align		4
.L_2:
        /*0010*/ 	.word	index@(_Z6vecAddPfPKfS1_j)
        /*0014*/ 	.word	0x00000000


	//----- nvinfo : EIATTR_MIN_STACK_SIZE
	.align		4
.L_3:
        /*0018*/ 	.byte	0x04, 0x12
        /*001a*/ 	.short	(.L_5 - .L_4)
	.align		4
.L_4:
        /*001c*/ 	.word	index@(_Z6vecAddPfPKfS1_j)
        /*0020*/ 	.word	0x00000000
.L_5:


//--------------------- .nv.compat                --------------------------
	.section	.nv.compat,"",@"SHT_CUDA_COMPAT_INFO"
	.align	4
        /*0000*/ 	.byte	0x02, 0x09, 0x00, 0x00, 0x02, 0x02, 0x01, 0x00, 0x02, 0x05, 0x05, 0x00, 0x03, 0x07, 0x01, 0x01
        /*0010*/ 	.byte	0x02, 0x03, 0x00, 0x00, 0x02, 0x06, 0x01, 0x00, 0x04, 0x0b, 0x08, 0x00, 0x09, 0x00, 0x00, 0x00
        /*0020*/ 	.byte	0x00, 0x00, 0x00, 0x00


//--------------------- .nv.info._Z6vecAddPfPKfS1_j --------------------------
	.section	.nv.info._Z6vecAddPfPKfS1_j,"",@"SHT_CUDA_INFO"
	.sectionflags	@""
	.align	4


	//----- nvinfo : EIATTR_CUDA_API_VERSION
	.align		4
        /*0000*/ 	.byte	0x04, 0x37
        /*0002*/ 	.short	(.L_7 - .L_6)
.L_6:
        /*0004*/ 	.word	0x00000082


	//----- nvinfo : EIATTR_KPARAM_INFO
	.align		4
.L_7:
        /*0008*/ 	.byte	0x04, 0x17
        /*000a*/ 	.short	(.L_9 - .L_8)
.L_8:
        /*000c*/ 	.word	0x00000000
        /*0010*/ 	.short	0x0003
        /*0012*/ 	.short	0x0018
        /*0014*/ 	.byte	0x00, 0xf0, 0x11, 0x00


	//----- nvinfo : EIATTR_KPARAM_INFO
	.align		4
.L_9:
        /*0018*/ 	.byte	0x04, 0x17
        /*001a*/ 	.short	(.L_11 - .L_10)
.L_10:
        /*001c*/ 	.word	0x00000000
        /*0020*/ 	.short	0x0002
        /*0022*/ 	.short	0x0010
        /*0024*/ 	.byte	0x00, 0xf5, 0x21, 0x00


	//----- nvinfo : EIATTR_KPARAM_INFO
	.align		4
.L_11:
        /*0028*/ 	.byte	0x04, 0x17
        /*002a*/ 	.short	(.L_13 - .L_12)
.L_12:
        /*002c*/ 	.word	0x00000000
        /*0030*/ 	.short	0x0001
        /*0032*/ 	.short	0x0008
        /*0034*/ 	.byte	0x00, 0xf5, 0x21, 0x00


	//----- nvinfo : EIATTR_KPARAM_INFO
	.align		4
.L_13:
        /*0038*/ 	.byte	0x04, 0x17
        /*003a*/ 	.short	(.L_15 - .L_14)
.L_14:
        /*003c*/ 	.word	0x00000000
        /*0040*/ 	.short	0x0000
        /*0042*/ 	.short	0x0000
        /*0044*/ 	.byte	0x00, 0xf5, 0x21, 0x00


	//----- nvinfo : EIATTR_SPARSE_MMA_MASK
	.align		4
.L_15:
        /*0048*/ 	.byte	0x03, 0x50
        /*004a*/ 	.short	0x0000


	//----- nvinfo : EIATTR_MAXREG_COUNT
	.align		4
        /*004c*/ 	.byte	0x03, 0x1b
        /*004e*/ 	.short	0x00ff


	//----- nvinfo : EIATTR_MERCURY_ISA_VERSION
	.align		4
        /*0050*/ 	.byte	0x03, 0x5f
        /*0052*/ 	.short	0x0101


	//----- nvinfo : EIATTR_VRC_CTA_INIT_COUNT
	.align		4
        /*0054*/ 	.byte	0x02, 0x4a
	.zero		1
	.zero		1


	//----- nvinfo : EIATTR_EXIT_INSTR_OFFSETS
	.align		4
        /*0058*/ 	.byte	0x04, 0x1c
        /*005a*/ 	.short	(.L_17 - .L_16)


	//   ....[0]....
.L_16:
        /*005c*/ 	.word	0x00000070


	//   ....[1]....
        /*0060*/ 	.word	0x00000130


	//----- nvinfo : EIATTR_CBANK_PARAM_SIZE
	.align		4
.L_17:
        /*0064*/ 	.byte	0x03, 0x19
        /*0066*/ 	.short	0x001c


	//----- nvinfo : EIATTR_PARAM_CBANK
	.align		4
        /*0068*/ 	.byte	0x04, 0x0a
        /*006a*/ 	.short	(.L_19 - .L_18)
	.align		4
.L_18:
        /*006c*/ 	.word	index@(.nv.constant0._Z6vecAddPfPKfS1_j)
        /*0070*/ 	.short	0x0380
        /*0072*/ 	.short	0x001c


	//----- nvinfo : EIATTR_SW_WAR
	.align		4
.L_19:
        /*0074*/ 	.byte	0x04, 0x36
        /*0076*/ 	.short	(.L_21 - .L_20)
.L_20:
        /*0078*/ 	.word	0x00000008
.L_21:


//--------------------- .nv.callgraph             --------------------------
	.section	.nv.callgraph,"",@"SHT_CUDA_CALLGRAPH"
	.align	4
	.sectionentsize	8
	.align		4
        /*0000*/ 	.word	0x00000000
	.align		4
        /*0004*/ 	.word	0xffffffff
	.align		4
        /*0008*/ 	.word	0x00000000
	.align		4
        /*000c*/ 	.word	0xfffffffe
	.align		4
        /*0010*/ 	.word	0x00000000
	.align		4
        /*0014*/ 	.word	0xfffffffd
	.align		4
        /*0018*/ 	.word	0x00000000
	.align		4
        /*001c*/ 	.word	0xfffffffc


//--------------------- .text._Z6vecAddPfPKfS1_j  --------------------------
	.section	.text._Z6vecAddPfPKfS1_j,"ax",@progbits
	.align	128
        .global         _Z6vecAddPfPKfS1_j
        .type           _Z6vecAddPfPKfS1_j,@function
        .size           _Z6vecAddPfPKfS1_j,(.L_x_1 - _Z6vecAddPfPKfS1_j)
        .other          _Z6vecAddPfPKfS1_j,@"STO_CUDA_ENTRY STV_DEFAULT"
_Z6vecAddPfPKfS1_j:
.text._Z6vecAddPfPKfS1_j:
[----:B------:R-:W-:Y:S01]  /*0000*/  LDC R1, c[0x0][0x37c] ;  /* 0x0000df00ff017b82 */ /* 0x000fe20000000800 */
[----:B------:R-:W0:Y:S07]  /*0010*/  S2R R0, SR_TID.X ;  /* 0x0000000000007919 */ /* 0x000e2e0000002100 */
[----:B------:R-:W0:Y:S01]  /*0020*/  S2UR UR4, SR_CTAID.X ;  /* 0x00000000000479c3 */ /* 0x000e220000002500 */
[----:B------:R-:W1:Y:S07]  /*0030*/  LDCU UR5, c[0x0][0x398] ;  /* 0x00007300ff0577ac */ /* 0x000e6e0008000800 */
[----:B------:R-:W0:Y:S02]  /*0040*/  LDC R9, c[0x0][0x360] ;  /* 0x0000d800ff097b82 */ /* 0x000e240000000800 */
[----:B0-----:R-:W-:-:S05]  /*0050*/  IMAD R9, R9, UR4, R0 ;  /* 0x0000000409097c24 */ /* 0x001fca000f8e0200 */
[----:B-1----:R-:W-:-:S13]  /*0060*/  ISETP.GT.U32.AND P0, PT, R9, UR5, PT ;  /* 0x0000000509007c0c */ /* 0x002fda000bf04070 */
[----:B------:R-:W-:Y:S05]  /*0070*/  @P0 EXIT ;  /* 0x000000000000094d */ /* 0x000fea0003800000 */
[----:B------:R-:W0:Y:S01]  /*0080*/  LDC.64 R2, c[0x0][0x388] ;  /* 0x0000e200ff027b82 */ /* 0x000e220000000a00 */
[----:B------:R-:W1:Y:S07]  /*0090*/  LDCU.64 UR4, c[0x0][0x358] ;  /* 0x00006b00ff0477ac */ /* 0x000e6e0008000a00 */
[----:B------:R-:W2:Y:S08]  /*00a0*/  LDC.64 R4, c[0x0][0x390] ;  /* 0x0000e400ff047b82 */ /* 0x000eb00000000a00 */
[----:B------:R-:W3:Y:S01]  /*00b0*/  LDC.64 R6, c[0x0][0x380] ;  /* 0x0000e000ff067b82 */ /* 0x000ee20000000a00 */
[----:B0-----:R-:W-:-:S06]  /*00c0*/  IMAD.WIDE R2, R9, 0x4, R2 ;  /* 0x0000000409027825 */ /* 0x001fcc00078e0202 */
[----:B-1----:R-:W4:Y:S01]  /*00d0*/  LDG.E.CONSTANT R2, desc[UR4][R2.64] ;  /* 0x0000000402027981 */ /* 0x002f22000c1e9900 */
[----:B--2---:R-:W-:-:S06]  /*00e0*/  IMAD.WIDE R4, R9, 0x4, R4 ;  /* 0x0000000409047825 */ /* 0x004fcc00078e0204 */
[----:B------:R-:W4:Y:S01]  /*00f0*/  LDG.E.CONSTANT R5, desc[UR4][R4.64] ;  /* 0x0000000404057981 */ /* 0x000f22000c1e9900 */
[----:B---3--:R-:W-:-:S04]  /*0100*/  IMAD.WIDE R6, R9, 0x4, R6 ;  /* 0x0000000409067825 */ /* 0x008fc800078e0206 */
[----:B----4-:R-:W-:-:S05]  /*0110*/  FADD R9, R2, R5 ;  /* 0x0000000502097221 */ /* 0x010fca0000000000 */
[----:B------:R-:W-:Y:S01]  /*0120*/  STG.E desc[UR4][R6.64], R9 ;  /* 0x0000000906007986 */ /* 0x000fe2000c101904 */
[----:B------:R-:W-:Y:S05]  /*0130*/  EXIT ;  /* 0x000000000000794d */ /* 0x000fea0003800000 */
.L_x_0:
[----:B------:R-:W-:-:S00]  /*0140*/  BRA `(.L_x_0) ;  /* 0xfffffffc00fc7947 */ /* 0x000fc0000383ffff */
[----:B------:R-:W-:-:S00]  /*0150*/  NOP ;  /* 0x0000000000007918 */ /* 0x000fc00000000000 */
        /* <DEDUP_REMOVED lines=10> */
.L_x_1:


//--------------------- .nv.shared.reserved.0     --------------------------
	.section	.nv.shared.reserved.0,"aw",@nobits
	.weak		__nv_reservedSMEM_offset_0_alias
	.size		__nv_reservedSMEM_offset_0_alias, 0, 64
	.other		__nv_reservedSMEM_offset_0_alias,@"STO_CUDA_RESERVED_SHARED STV_DEFAULT"
__nv_reservedSMEM_offset_0_alias:
	.zero		0
	.zero		64


//--------------------- .nv.constant0._Z6vecAddPfPKfS1_j --------------------------
	.section	.nv.constant0._Z6vecAddPfPKfS1_j,"a",@progbits
	.sectionflags	@""
	.align	4
.nv.constant0._Z6vecAddPfPKfS1_j:
	.zero		924


//--------------------- SYMBOLS --------------------------

	.type		.nv.reservedSmem.offset0,@object
	.size		.nv.reservedSmem.offset0,0x4
